//
// Generated by NVIDIA NVVM Compiler
//
// Compiler Build ID: CL-36424714
// Cuda compilation tools, release 13.0, V13.0.88
// Based on NVVM 20.0.0
//

.version 9.0
.target sm_100
.address_size 64

	// .globl	_Z3addPfS_S_i

.visible .entry _Z3addPfS_S_i(
	.param .u64 .ptr .align 1 _Z3addPfS_S_i_param_0,
	.param .u64 .ptr .align 1 _Z3addPfS_S_i_param_1,
	.param .u64 .ptr .align 1 _Z3addPfS_S_i_param_2,
	.param .u32 _Z3addPfS_S_i_param_3
)
{
	.reg .pred 	%p<2>;
	.reg .b32 	%r<7>;
	.reg .b32 	%f<49>;
	.reg .b64 	%rd<11>;

	ld.param.u64 	%rd1, [_Z3addPfS_S_i_param_0];
	ld.param.u64 	%rd2, [_Z3addPfS_S_i_param_1];
	ld.param.u64 	%rd3, [_Z3addPfS_S_i_param_2];
	ld.param.u32 	%r2, [_Z3addPfS_S_i_param_3];
	mov.u32 	%r3, %ctaid.x;
	mov.u32 	%r4, %ntid.x;
	mov.u32 	%r5, %tid.x;
	mad.lo.s32 	%r6, %r3, %r4, %r5;
	shl.b32 	%r1, %r6, 4;
	setp.ge.s32 	%p1, %r1, %r2;
	@%p1 bra 	$L__BB0_2;
	cvta.to.global.u64 	%rd4, %rd1;
	cvta.to.global.u64 	%rd5, %rd2;
	cvta.to.global.u64 	%rd6, %rd3;
	mul.wide.s32 	%rd7, %r1, 4;
	add.s64 	%rd8, %rd4, %rd7;
	ld.global.f32 	%f1, [%rd8];
	add.s64 	%rd9, %rd5, %rd7;
	ld.global.f32 	%f2, [%rd9];
	add.f32 	%f3, %f1, %f2;
	add.s64 	%rd10, %rd6, %rd7;
	st.global.f32 	[%rd10], %f3;
	ld.global.f32 	%f4, [%rd8+4];
	ld.global.f32 	%f5, [%rd9+4];
	add.f32 	%f6, %f4, %f5;
	st.global.f32 	[%rd10+4], %f6;
	ld.global.f32 	%f7, [%rd8+8];
	ld.global.f32 	%f8, [%rd9+8];
	add.f32 	%f9, %f7, %f8;
	st.global.f32 	[%rd10+8], %f9;
	ld.global.f32 	%f10, [%rd8+12];
	ld.global.f32 	%f11, [%rd9+12];
	add.f32 	%f12, %f10, %f11;
	st.global.f32 	[%rd10+12], %f12;
	ld.global.f32 	%f13, [%rd8+16];
	ld.global.f32 	%f14, [%rd9+16];
	add.f32 	%f15, %f13, %f14;
	st.global.f32 	[%rd10+16], %f15;
	ld.global.f32 	%f16, [%rd8+20];
	ld.global.f32 	%f17, [%rd9+20];
	add.f32 	%f18, %f16, %f17;
	st.global.f32 	[%rd10+20], %f18;
	ld.global.f32 	%f19, [%rd8+24];
	ld.global.f32 	%f20, [%rd9+24];
	add.f32 	%f21, %f19, %f20;
	st.global.f32 	[%rd10+24], %f21;
	ld.global.f32 	%f22, [%rd8+28];
	ld.global.f32 	%f23, [%rd9+28];
	add.f32 	%f24, %f22, %f23;
	st.global.f32 	[%rd10+28], %f24;
	ld.global.f32 	%f25, [%rd8+32];
	ld.global.f32 	%f26, [%rd9+32];
	add.f32 	%f27, %f25, %f26;
	st.global.f32 	[%rd10+32], %f27;
	ld.global.f32 	%f28, [%rd8+36];
	ld.global.f32 	%f29, [%rd9+36];
	add.f32 	%f30, %f28, %f29;
	st.global.f32 	[%rd10+36], %f30;
	ld.global.f32 	%f31, [%rd8+40];
	ld.global.f32 	%f32, [%rd9+40];
	add.f32 	%f33, %f31, %f32;
	st.global.f32 	[%rd10+40], %f33;
	ld.global.f32 	%f34, [%rd8+44];
	ld.global.f32 	%f35, [%rd9+44];
	add.f32 	%f36, %f34, %f35;
	st.global.f32 	[%rd10+44], %f36;
	ld.global.f32 	%f37, [%rd8+48];
	ld.global.f32 	%f38, [%rd9+48];
	add.f32 	%f39, %f37, %f38;
	st.global.f32 	[%rd10+48], %f39;
	ld.global.f32 	%f40, [%rd8+52];
	ld.global.f32 	%f41, [%rd9+52];
	add.f32 	%f42, %f40, %f41;
	st.global.f32 	[%rd10+52], %f42;
	ld.global.f32 	%f43, [%rd8+56];
	ld.global.f32 	%f44, [%rd9+56];
	add.f32 	%f45, %f43, %f44;
	st.global.f32 	[%rd10+56], %f45;
	ld.global.f32 	%f46, [%rd8+60];
	ld.global.f32 	%f47, [%rd9+60];
	add.f32 	%f48, %f46, %f47;
	st.global.f32 	[%rd10+60], %f48;
$L__BB0_2:
	ret;

}
	// .globl	_Z13add_coalescedPfS_S_i
.visible .entry _Z13add_coalescedPfS_S_i(
	.param .u64 .ptr .align 1 _Z13add_coalescedPfS_S_i_param_0,
	.param .u64 .ptr .align 1 _Z13add_coalescedPfS_S_i_param_1,
	.param .u64 .ptr .align 1 _Z13add_coalescedPfS_S_i_param_2,
	.param .u32 _Z13add_coalescedPfS_S_i_param_3
)
{
	.reg .pred 	%p<3>;
	.reg .b32 	%r<11>;
	.reg .b32 	%f<4>;
	.reg .b64 	%rd<11>;

	ld.param.u64 	%rd4, [_Z13add_coalescedPfS_S_i_param_0];
	ld.param.u64 	%rd5, [_Z13add_coalescedPfS_S_i_param_1];
	ld.param.u64 	%rd6, [_Z13add_coalescedPfS_S_i_param_2];
	mov.u32 	%r6, %ctaid.x;
	mov.u32 	%r1, %ntid.x;
	shl.b32 	%r7, %r1, 4;
	mul.lo.s32 	%r8, %r7, %r6;
	mov.u32 	%r9, %tid.x;
	add.s32 	%r10, %r8, %r9;
	add.s32 	%r3, %r8, %r7;
	setp.ge.u32 	%p1, %r10, %r3;
	@%p1 bra 	$L__BB1_3;
	cvta.to.global.u64 	%rd1, %rd4;
	cvta.to.global.u64 	%rd2, %rd5;
	cvta.to.global.u64 	%rd3, %rd6;
$L__BB1_2:
	mul.wide.s32 	%rd7, %r10, 4;
	add.s64 	%rd8, %rd1, %rd7;
	ld.global.f32 	%f1, [%rd8];
	add.s64 	%rd9, %rd2, %rd7;
	ld.global.f32 	%f2, [%rd9];
	add.f32 	%f3, %f1, %f2;
	add.s64 	%rd10, %rd3, %rd7;
	st.global.f32 	[%rd10], %f3;
	add.s32 	%r10, %r10, %r1;
	setp.lt.u32 	%p2, %r10, %r3;
	@%p2 bra 	$L__BB1_2;
$L__BB1_3:
	ret;

}
	// .globl	_Z10add_vectorPfS_S_i
.visible .entry _Z10add_vectorPfS_S_i(
	.param .u64 .ptr .align 1 _Z10add_vectorPfS_S_i_param_0,
	.param .u64 .ptr .align 1 _Z10add_vectorPfS_S_i_param_1,
	.param .u64 .ptr .align 1 _Z10add_vectorPfS_S_i_param_2,
	.param .u32 _Z10add_vectorPfS_S_i_param_3
)
{
	.reg .pred 	%p<2>;
	.reg .b32 	%r<7>;
	.reg .b32 	%f<49>;
	.reg .b64 	%rd<13>;

	ld.param.u64 	%rd2, [_Z10add_vectorPfS_S_i_param_1];
	ld.param.u32 	%r2, [_Z10add_vectorPfS_S_i_param_3];
	mov.u32 	%r3, %ctaid.x;
	mov.u32 	%r4, %ntid.x;
	mov.u32 	%r5, %tid.x;
	mad.lo.s32 	%r1, %r3, %r4, %r5;
	shl.b32 	%r6, %r1, 4;
	setp.ge.s32 	%p1, %r6, %r2;
	@%p1 bra 	$L__BB2_2;
	ld.param.u64 	%rd12, [_Z10add_vectorPfS_S_i_param_2];
	ld.param.u64 	%rd11, [_Z10add_vectorPfS_S_i_param_0];
	cvta.to.global.u64 	%rd4, %rd11;
	cvta.to.global.u64 	%rd5, %rd2;
	cvta.to.global.u64 	%rd6, %rd12;
	mul.wide.s32 	%rd7, %r1, 16;
	add.s64 	%rd8, %rd4, %rd7;
	ld.global.v4.f32 	{%f1, %f2, %f3, %f4}, [%rd8];
	add.s64 	%rd9, %rd5, %rd7;
	ld.global.v4.f32 	{%f5, %f6, %f7, %f8}, [%rd9];
	ld.global.v4.f32 	{%f9, %f10, %f11, %f12}, [%rd8+16];
	ld.global.v4.f32 	{%f13, %f14, %f15, %f16}, [%rd9+16];
	ld.global.v4.f32 	{%f17, %f18, %f19, %f20}, [%rd8+32];
	ld.global.v4.f32 	{%f21, %f22, %f23, %f24}, [%rd9+32];
	ld.global.v4.f32 	{%f25, %f26, %f27, %f28}, [%rd8+48];
	ld.global.v4.f32 	{%f29, %f30, %f31, %f32}, [%rd9+48];
	add.f32 	%f33, %f1, %f5;
	add.f32 	%f34, %f2, %f6;
	add.f32 	%f35, %f3, %f7;
	add.f32 	%f36, %f4, %f8;
	add.s64 	%rd10, %rd6, %rd7;
	st.global.v4.f32 	[%rd10], {%f33, %f34, %f35, %f36};
	add.f32 	%f37, %f9, %f13;
	add.f32 	%f38, %f10, %f14;
	add.f32 	%f39, %f11, %f15;
	add.f32 	%f40, %f12, %f16;
	st.global.v4.f32 	[%rd10+16], {%f37, %f38, %f39, %f40};
	add.f32 	%f41, %f17, %f21;
	add.f32 	%f42, %f18, %f22;
	add.f32 	%f43, %f19, %f23;
	add.f32 	%f44, %f20, %f24;
	st.global.v4.f32 	[%rd10+32], {%f41, %f42, %f43, %f44};
	add.f32 	%f45, %f25, %f29;
	add.f32 	%f46, %f26, %f30;
	add.f32 	%f47, %f27, %f31;
	add.f32 	%f48, %f28, %f32;
	st.global.v4.f32 	[%rd10+48], {%f45, %f46, %f47, %f48};
$L__BB2_2:
	ret;

}


// ===== COMPILED SASS (sm_100) =====

	.target	sm_100

	.elftype	@"ET_EXEC"


//--------------------- .note.nv.tkinfo           --------------------------
	.section	.note.nv.tkinfo,"",@"SHT_NOTE"
	.sectionflags	@"SHF_NOTE_NV_TKINFO"
	.tkinfo
        /*0018*/ 	.word	0x00000002
        /*0030*/ 	.string	""
        /*0030*/ 	.string	"ptxas"
        /*0030*/ 	.string	"Cuda compilation tools, release 13.0, V13.0.88"
        /*0030*/ 	.string	"Build cuda_13.0.r13.0/compiler.36424714_0"
        /*0030*/ 	.string	"-arch sm_100 -m 64 "



//--------------------- .note.nv.cuinfo           --------------------------
	.section	.note.nv.cuinfo,"",@"SHT_NOTE"
	.sectionflags	@"SHF_NOTE_NV_CUINFO"
        /*0018*/ 	.short	0x0002
        /*001a*/ 	.short	0x0064
        /*001c*/ 	.short	0x0082
	.zero		2


//--------------------- .nv.info                  --------------------------
	.section	.nv.info,"",@"SHT_CUDA_INFO"
	.align	4


	//----- nvinfo : EIATTR_REGCOUNT
	.align		4
        /*0000*/ 	.byte	0x04, 0x2f
        /*0002*/ 	.short	(.L_1 - .L_0)
	.align		4
.L_0:
        /*0004*/ 	.word	index@(_Z3addPfS_S_i)
        /*0008*/ 	.word	0x00000012


	//----- nvinfo : EIATTR_FRAME_SIZE
	.align		4
.L_1:
        /*000c*/ 	.byte	0x04, 0x11
        /*000e*/ 	.short	(.L_3 - .L_2)
	.align		4
.L_2:
        /*0010*/ 	.word	index@(_Z3addPfS_S_i)
        /*0014*/ 	.word	0x00000000


	//----- nvinfo : EIATTR_REGCOUNT
	.align		4
.L_3:
        /*0018*/ 	.byte	0x04, 0x2f
        /*001a*/ 	.short	(.L_5 - .L_4)
	.align		4
.L_4:
        /*001c*/ 	.word	index@(_Z13add_coalescedPfS_S_i)
        /*0020*/ 	.word	0x00000018


	//----- nvinfo : EIATTR_FRAME_SIZE
	.align		4
.L_5:
        /*0024*/ 	.byte	0x04, 0x11
        /*0026*/ 	.short	(.L_7 - .L_6)
	.align		4
.L_6:
        /*0028*/ 	.word	index@(_Z13add_coalescedPfS_S_i)
        /*002c*/ 	.word	0x00000000


	//----- nvinfo : EIATTR_REGCOUNT
	.align		4
.L_7:
        /*0030*/ 	.byte	0x04, 0x2f
        /*0032*/ 	.short	(.L_9 - .L_8)
	.align		4
.L_8:
        /*0034*/ 	.word	index@(_Z10add_vectorPfS_S_i)
        /*0038*/ 	.word	0x00000022


	//----- nvinfo : EIATTR_FRAME_SIZE
	.align		4
.L_9:
        /*003c*/ 	.byte	0x04, 0x11
        /*003e*/ 	.short	(.L_11 - .L_10)
	.align		4
.L_10:
        /*0040*/ 	.word	index@(_Z10add_vectorPfS_S_i)
        /*0044*/ 	.word	0x00000000


	//----- nvinfo : EIATTR_MIN_STACK_SIZE
	.align		4
.L_11:
        /*0048*/ 	.byte	0x04, 0x12
        /*004a*/ 	.short	(.L_13 - .L_12)
	.align		4
.L_12:
        /*004c*/ 	.word	index@(_Z10add_vectorPfS_S_i)
        /*0050*/ 	.word	0x00000000


	//----- nvinfo : EIATTR_MIN_STACK_SIZE
	.align		4
.L_13:
        /*0054*/ 	.byte	0x04, 0x12
        /*0056*/ 	.short	(.L_15 - .L_14)
	.align		4
.L_14:
        /*0058*/ 	.word	index@(_Z13add_coalescedPfS_S_i)
        /*005c*/ 	.word	0x00000000


	//----- nvinfo : EIATTR_MIN_STACK_SIZE
	.align		4
.L_15:
        /*0060*/ 	.byte	0x04, 0x12
        /*0062*/ 	.short	(.L_17 - .L_16)
	.align		4
.L_16:
        /*0064*/ 	.word	index@(_Z3addPfS_S_i)
        /*0068*/ 	.word	0x00000000
.L_17:


//--------------------- .nv.compat                --------------------------
	.section	.nv.compat,"",@"SHT_CUDA_COMPAT_INFO"
	.align	4
        /*0000*/ 	.byte	0x02, 0x09, 0x00, 0x00, 0x02, 0x02, 0x01, 0x00, 0x02, 0x05, 0x05, 0x00, 0x03, 0x07, 0x01, 0x01
        /*0010*/ 	.byte	0x02, 0x03, 0x00, 0x00, 0x02, 0x06, 0x01, 0x00, 0x04, 0x0b, 0x08, 0x00, 0x09, 0x00, 0x00, 0x00
        /*0020*/ 	.byte	0x00, 0x00, 0x00, 0x00


//--------------------- .nv.info._Z10add_vectorPfS_S_i --------------------------
	.section	.nv.info._Z10add_vectorPfS_S_i,"",@"SHT_CUDA_INFO"
	.sectionflags	@""
	.align	4


	//----- nvinfo : EIATTR_CUDA_API_VERSION
	.align		4
        /*0000*/ 	.byte	0x04, 0x37
        /*0002*/ 	.short	(.L_19 - .L_18)
.L_18:
        /*0004*/ 	.word	0x00000082


	//----- nvinfo : EIATTR_KPARAM_INFO
	.align		4
.L_19:
        /*0008*/ 	.byte	0x04, 0x17
        /*000a*/ 	.short	(.L_21 - .L_20)
.L_20:
        /*000c*/ 	.word	0x00000000
        /*0010*/ 	.short	0x0003
        /*0012*/ 	.short	0x0018
        /*0014*/ 	.byte	0x00, 0xf0, 0x11, 0x00


	//----- nvinfo : EIATTR_KPARAM_INFO
	.align		4
.L_21:
        /*0018*/ 	.byte	0x04, 0x17
        /*001a*/ 	.short	(.L_23 - .L_22)
.L_22:
        /*001c*/ 	.word	0x00000000
        /*0020*/ 	.short	0x0002
        /*0022*/ 	.short	0x0010
        /*0024*/ 	.byte	0x00, 0xf5, 0x21, 0x00


	//----- nvinfo : EIATTR_KPARAM_INFO
	.align		4
.L_23:
        /*0028*/ 	.byte	0x04, 0x17
        /*002a*/ 	.short	(.L_25 - .L_24)
.L_24:
        /*002c*/ 	.word	0x00000000
        /*0030*/ 	.short	0x0001
        /*0032*/ 	.short	0x0008
        /*0034*/ 	.byte	0x00, 0xf5, 0x21, 0x00


	//----- nvinfo : EIATTR_KPARAM_INFO
	.align		4
.L_25:
        /*0038*/ 	.byte	0x04, 0x17
        /*003a*/ 	.short	(.L_27 - .L_26)
.L_26:
        /*003c*/ 	.word	0x00000000
        /*0040*/ 	.short	0x0000
        /*0042*/ 	.short	0x0000
        /*0044*/ 	.byte	0x00, 0xf5, 0x21, 0x00


	//----- nvinfo : EIATTR_SPARSE_MMA_MASK
	.align		4
.L_27:
        /*0048*/ 	.byte	0x03, 0x50
        /*004a*/ 	.short	0x0000


	//----- nvinfo : EIATTR_MAXREG_COUNT
	.align		4
        /*004c*/ 	.byte	0x03, 0x1b
        /*004e*/ 	.short	0x00ff


	//----- nvinfo : EIATTR_MERCURY_ISA_VERSION
	.align		4
        /*0050*/ 	.byte	0x03, 0x5f
        /*0052*/ 	.short	0x0101


	//----- nvinfo : EIATTR_VRC_CTA_INIT_COUNT
	.align		4
        /*0054*/ 	.byte	0x02, 0x4a
	.zero		1
	.zero		1


	//----- nvinfo : EIATTR_EXIT_INSTR_OFFSETS
	.align		4
        /*0058*/ 	.byte	0x04, 0x1c
        /*005a*/ 	.short	(.L_29 - .L_28)


	//   ....[0]....
.L_28:
        /*005c*/ 	.word	0x00000080


	//   ....[1]....
        /*0060*/ 	.word	0x000002c0


	//----- nvinfo : EIATTR_CBANK_PARAM_SIZE
	.align		4
.L_29:
        /*0064*/ 	.byte	0x03, 0x19
        /*0066*/ 	.short	0x001c


	//----- nvinfo : EIATTR_PARAM_CBANK
	.align		4
        /*0068*/ 	.byte	0x04, 0x0a
        /*006a*/ 	.short	(.L_31 - .L_30)
	.align		4
.L_30:
        /*006c*/ 	.word	index@(.nv.constant0._Z10add_vectorPfS_S_i)
        /*0070*/ 	.short	0x0380
        /*0072*/ 	.short	0x001c


	//----- nvinfo : EIATTR_SW_WAR
	.align		4
.L_31:
        /*0074*/ 	.byte	0x04, 0x36
        /*0076*/ 	.short	(.L_33 - .L_32)
.L_32:
        /*0078*/ 	.word	0x00000008
.L_33:


//--------------------- .nv.info._Z13add_coalescedPfS_S_i --------------------------
	.section	.nv.info._Z13add_coalescedPfS_S_i,"",@"SHT_CUDA_INFO"
	.sectionflags	@""
	.align	4


	//----- nvinfo : EIATTR_CUDA_API_VERSION
	.align		4
        /*0000*/ 	.byte	0x04, 0x37
        /*0002*/ 	.short	(.L_35 - .L_34)
.L_34:
        /*0004*/ 	.word	0x00000082


	//----- nvinfo : EIATTR_KPARAM_INFO
	.align		4
.L_35:
        /*0008*/ 	.byte	0x04, 0x17
        /*000a*/ 	.short	(.L_37 - .L_36)
.L_36:
        /*000c*/ 	.word	0x00000000
        /*0010*/ 	.short	0x0003
        /*0012*/ 	.short	0x0018
        /*0014*/ 	.byte	0x00, 0xf0, 0x11, 0x00


	//----- nvinfo : EIATTR_KPARAM_INFO
	.align		4
.L_37:
        /*0018*/ 	.byte	0x04, 0x17
        /*001a*/ 	.short	(.L_39 - .L_38)
.L_38:
        /*001c*/ 	.word	0x00000000
        /*0020*/ 	.short	0x0002
        /*0022*/ 	.short	0x0010
        /*0024*/ 	.byte	0x00, 0xf5, 0x21, 0x00


	//----- nvinfo : EIATTR_KPARAM_INFO
	.align		4
.L_39:
        /*0028*/ 	.byte	0x04, 0x17
        /*002a*/ 	.short	(.L_41 - .L_40)
.L_40:
        /*002c*/ 	.word	0x00000000
        /*0030*/ 	.short	0x0001
        /*0032*/ 	.short	0x0008
        /*0034*/ 	.byte	0x00, 0xf5, 0x21, 0x00


	//----- nvinfo : EIATTR_KPARAM_INFO
	.align		4
.L_41:
        /*0038*/ 	.byte	0x04, 0x17
        /*003a*/ 	.short	(.L_43 - .L_42)
.L_42:
        /*003c*/ 	.word	0x00000000
        /*0040*/ 	.short	0x0000
        /*0042*/ 	.short	0x0000
        /*0044*/ 	.byte	0x00, 0xf5, 0x21, 0x00


	//----- nvinfo : EIATTR_SPARSE_MMA_MASK
	.align		4
.L_43:
        /*0048*/ 	.byte	0x03, 0x50
        /*004a*/ 	.short	0x0000


	//----- nvinfo : EIATTR_MAXREG_COUNT
	.align		4
        /*004c*/ 	.byte	0x03, 0x1b
        /*004e*/ 	.short	0x00ff


	//----- nvinfo : EIATTR_MERCURY_ISA_VERSION
	.align		4
        /*0050*/ 	.byte	0x03, 0x5f
        /*0052*/ 	.short	0x0101


	//----- nvinfo : EIATTR_VRC_CTA_INIT_COUNT
	.align		4
        /*0054*/ 	.byte	0x02, 0x4a
	.zero		1
	.zero		1


	//----- nvinfo : EIATTR_EXIT_INSTR_OFFSETS
	.align		4
        /*0058*/ 	.byte	0x04, 0x1c
        /*005a*/ 	.short	(.L_45 - .L_44)


	//   ....[0]....
.L_44:
        /*005c*/ 	.word	0x00000080


	//   ....[1]....
        /*0060*/ 	.word	0x000001c0


	//----- nvinfo : EIATTR_CRS_STACK_SIZE
	.align		4
.L_45:
        /*0064*/ 	.byte	0x04, 0x1e
        /*0066*/ 	.short	(.L_47 - .L_46)
.L_46:
        /*0068*/ 	.word	0x00000000


	//----- nvinfo : EIATTR_CBANK_PARAM_SIZE
	.align		4
.L_47:
        /*006c*/ 	.byte	0x03, 0x19
        /*006e*/ 	.short	0x001c


	//----- nvinfo : EIATTR_PARAM_CBANK
	.align		4
        /*0070*/ 	.byte	0x04, 0x0a
        /*0072*/ 	.short	(.L_49 - .L_48)
	.align		4
.L_48:
        /*0074*/ 	.word	index@(.nv.constant0._Z13add_coalescedPfS_S_i)
        /*0078*/ 	.short	0x0380
        /*007a*/ 	.short	0x001c


	//----- nvinfo : EIATTR_SW_WAR
	.align		4
.L_49:
        /*007c*/ 	.byte	0x04, 0x36
        /*007e*/ 	.short	(.L_51 - .L_50)
.L_50:
        /*0080*/ 	.word	0x00000008
.L_51:


//--------------------- .nv.info._Z3addPfS_S_i    --------------------------
	.section	.nv.info._Z3addPfS_S_i,"",@"SHT_CUDA_INFO"
	.sectionflags	@""
	.align	4


	//----- nvinfo : EIATTR_CUDA_API_VERSION
	.align		4
        /*0000*/ 	.byte	0x04, 0x37
        /*0002*/ 	.short	(.L_53 - .L_52)
.L_52:
        /*0004*/ 	.word	0x00000082


	//----- nvinfo : EIATTR_KPARAM_INFO
	.align		4
.L_53:
        /*0008*/ 	.byte	0x04, 0x17
        /*000a*/ 	.short	(.L_55 - .L_54)
.L_54:
        /*000c*/ 	.word	0x00000000
        /*0010*/ 	.short	0x0003
        /*0012*/ 	.short	0x0018
        /*0014*/ 	.byte	0x00, 0xf0, 0x11, 0x00


	//----- nvinfo : EIATTR_KPARAM_INFO
	.align		4
.L_55:
        /*0018*/ 	.byte	0x04, 0x17
        /*001a*/ 	.short	(.L_57 - .L_56)
.L_56:
        /*001c*/ 	.word	0x00000000
        /*0020*/ 	.short	0x0002
        /*0022*/ 	.short	0x0010
        /*0024*/ 	.byte	0x00, 0xf5, 0x21, 0x00


	//----- nvinfo : EIATTR_KPARAM_INFO
	.align		4
.L_57:
        /*0028*/ 	.byte	0x04, 0x17
        /*002a*/ 	.short	(.L_59 - .L_58)
.L_58:
        /*002c*/ 	.word	0x00000000
        /*0030*/ 	.short	0x0001
        /*0032*/ 	.short	0x0008
        /*0034*/ 	.byte	0x00, 0xf5, 0x21, 0x00


	//----- nvinfo : EIATTR_KPARAM_INFO
	.align		4
.L_59:
        /*0038*/ 	.byte	0x04, 0x17
        /*003a*/ 	.short	(.L_61 - .L_60)
.L_60:
        /*003c*/ 	.word	0x00000000
        /*0040*/ 	.short	0x0000
        /*0042*/ 	.short	0x0000
        /*0044*/ 	.byte	0x00, 0xf5, 0x21, 0x00


	//----- nvinfo : EIATTR_SPARSE_MMA_MASK
	.align		4
.L_61:
        /*0048*/ 	.byte	0x03, 0x50
        /*004a*/ 	.short	0x0000


	//----- nvinfo : EIATTR_MAXREG_COUNT
	.align		4
        /*004c*/ 	.byte	0x03, 0x1b
        /*004e*/ 	.short	0x00ff


	//----- nvinfo : EIATTR_MERCURY_ISA_VERSION
	.align		4
        /*0050*/ 	.byte	0x03, 0x5f
        /*0052*/ 	.short	0x0101


	//----- nvinfo : EIATTR_VRC_CTA_INIT_COUNT
	.align		4
        /*0054*/ 	.byte	0x02, 0x4a
	.zero		1
	.zero		1


	//----- nvinfo : EIATTR_EXIT_INSTR_OFFSETS
	.align		4
        /*0058*/ 	.byte	0x04, 0x1c
        /*005a*/ 	.short	(.L_63 - .L_62)


	//   ....[0]....
.L_62:
        /*005c*/ 	.word	0x00000080


	//   ....[1]....
        /*0060*/ 	.word	0x00000500


	//----- nvinfo : EIATTR_CBANK_PARAM_SIZE
	.align		4
.L_63:
        /*0064*/ 	.byte	0x03, 0x19
        /*0066*/ 	.short	0x001c


	//----- nvinfo : EIATTR_PARAM_CBANK
	.align		4
        /*0068*/ 	.byte	0x04, 0x0a
        /*006a*/ 	.short	(.L_65 - .L_64)
	.align		4
.L_64:
        /*006c*/ 	.word	index@(.nv.constant0._Z3addPfS_S_i)
        /*0070*/ 	.short	0x0380
        /*0072*/ 	.short	0x001c


	//----- nvinfo : EIATTR_SW_WAR
	.align		4
.L_65:
        /*0074*/ 	.byte	0x04, 0x36
        /*0076*/ 	.short	(.L_67 - .L_66)
.L_66:
        /*0078*/ 	.word	0x00000008
.L_67:


//--------------------- .nv.callgraph             --------------------------
	.section	.nv.callgraph,"",@"SHT_CUDA_CALLGRAPH"
	.align	4
	.sectionentsize	8
	.align		4
        /*0000*/ 	.word	0x00000000
	.align		4
        /*0004*/ 	.word	0xffffffff
	.align		4
        /*0008*/ 	.word	0x00000000
	.align		4
        /*000c*/ 	.word	0xfffffffe
	.align		4
        /*0010*/ 	.word	0x00000000
	.align		4
        /*0014*/ 	.word	0xfffffffd
	.align		4
        /*0018*/ 	.word	0x00000000
	.align		4
        /*001c*/ 	.word	0xfffffffc


//--------------------- .text._Z10add_vectorPfS_S_i --------------------------
	.section	.text._Z10add_vectorPfS_S_i,"ax",@progbits
	.align	128
        .global         _Z10add_vectorPfS_S_i
        .type           _Z10add_vectorPfS_S_i,@function
        .size           _Z10add_vectorPfS_S_i,(.L_x_4 - _Z10add_vectorPfS_S_i)
        .other          _Z10add_vectorPfS_S_i,@"STO_CUDA_ENTRY STV_DEFAULT"
_Z10add_vectorPfS_S_i:
.text._Z10add_vectorPfS_S_i:
[----:B------:R-:W-:Y:S01]  /*0000*/  LDC R1, c[0x0][0x37c] ;  /* 0x0000df00ff017b82 */ /* 0x000fe20000000800 */
[----:B------:R-:W0:Y:S07]  /*0010*/  S2R R3, SR_TID.X ;  /* 0x0000000000037919 */ /* 0x000e2e0000002100 */
[----:B------:R-:W0:Y:S01]  /*0020*/  S2UR UR4, SR_CTAID.X ;  /* 0x00000000000479c3 */ /* 0x000e220000002500 */
[----:B------:R-:W1:Y:S07]  /*0030*/  LDCU UR5, c[0x0][0x398] ;  /* 0x00007300ff0577ac */ /* 0x000e6e0008000800 */
[----:B------:R-:W0:Y:S02]  /*0040*/  LDC R0, c[0x0][0x360] ;  /* 0x0000d800ff007b82 */ /* 0x000e240000000800 */
[----:B0-----:R-:W-:-:S05]  /*0050*/  IMAD R0, R0, UR4, R3 ;  /* 0x0000000400007c24 */ /* 0x001fca000f8e0203 */
[----:B------:R-:W-:-:S04]  /*0060*/  SHF.L.U32 R2, R0, 0x4, RZ ;  /* 0x0000000400027819 */ /* 0x000fc800000006ff */
[----:B-1----:R-:W-:-:S13]  /*0070*/  ISETP.GE.AND P0, PT, R2, UR5, PT ;  /* 0x0000000502007c0c */ /* 0x002fda000bf06270 */
[----:B------:R-:W-:Y:S05]  /*0080*/  @P0 EXIT ;  /* 0x000000000000094d */ /* 0x000fea0003800000 */
[----:B------:R-:W0:Y:S01]  /*0090*/  LDC.64 R2, c[0x0][0x380] ;  /* 0x0000e000ff027b82 */ /* 0x000e220000000a00 */
[----:B------:R-:W1:Y:S07]  /*00a0*/  LDCU.64 UR4, c[0x0][0x358] ;  /* 0x00006b00ff0477ac */ /* 0x000e6e0008000a00 */
[----:B------:R-:W2:Y:S01]  /*00b0*/  LDC.64 R8, c[0x0][0x388] ;  /* 0x0000e200ff087b82 */ /* 0x000ea20000000a00 */
[----:B0-----:R-:W-:-:S05]  /*00c0*/  IMAD.WIDE R2, R0, 0x10, R2 ;  /* 0x0000001000027825 */ /* 0x001fca00078e0202 */
[----:B-1----:R-:W3:Y:S01]  /*00d0*/  LDG.E.128 R16, desc[UR4][R2.64] ;  /* 0x0000000402107981 */ /* 0x002ee2000c1e1d00 */
[----:B--2---:R-:W-:-:S03]  /*00e0*/  IMAD.WIDE R8, R0, 0x10, R8 ;  /* 0x0000001000087825 */ /* 0x004fc600078e0208 */
[----:B------:R-:W2:Y:S04]  /*00f0*/  LDG.E.128 R28, desc[UR4][R2.64+0x10] ;  /* 0x00001004021c7981 */ /* 0x000ea8000c1e1d00 */
[----:B------:R-:W3:Y:S04]  /*0100*/  LDG.E.128 R4, desc[UR4][R8.64] ;  /* 0x0000000408047981 */ /* 0x000ee8000c1e1d00 */
[----:B------:R-:W2:Y:S04]  /*0110*/  LDG.E.128 R12, desc[UR4][R8.64+0x10] ;  /* 0x00001004080c7981 */ /* 0x000ea8000c1e1d00 */
[----:B------:R-:W4:Y:S04]  /*0120*/  LDG.E.128 R24, desc[UR4][R8.64+0x20] ;  /* 0x0000200408187981 */ /* 0x000f28000c1e1d00 */
[----:B------:R-:W4:Y:S04]  /*0130*/  LDG.E.128 R20, desc[UR4][R2.64+0x20] ;  /* 0x0000200402147981 */ /* 0x000f28000c1e1d00 */
[----:B------:R-:W5:Y:S01]  /*0140*/  LDG.E.128 R8, desc[UR4][R8.64+0x30] ;  /* 0x0000300408087981 */ /* 0x000f62000c1e1d00 */
[----:B---3--:R-:W-:Y:S01]  /*0150*/  FADD R16, R16, R4 ;  /* 0x0000000410107221 */ /* 0x008fe20000000000 */
[----:B------:R-:W-:Y:S01]  /*0160*/  FADD R17, R17, R5 ;  /* 0x0000000511117221 */ /* 0x000fe20000000000 */
[----:B------:R-:W-:Y:S01]  /*0170*/  FADD R18, R18, R6 ;  /* 0x0000000612127221 */ /* 0x000fe20000000000 */
[----:B------:R-:W-:-:S02]  /*0180*/  FADD R19, R19, R7 ;  /* 0x0000000713137221 */ /* 0x000fc40000000000 */
[----:B------:R-:W5:Y:S01]  /*0190*/  LDG.E.128 R4, desc[UR4][R2.64+0x30] ;  /* 0x0000300402047981 */ /* 0x000f62000c1e1d00 */
[----:B--2---:R-:W-:Y:S01]  /*01a0*/  FADD R12, R28, R12 ;  /* 0x0000000c1c0c7221 */ /* 0x004fe20000000000 */
[----:B------:R-:W-:Y:S02]  /*01b0*/  FADD R13, R29, R13 ;  /* 0x0000000d1d0d7221 */ /* 0x000fe40000000000 */
[----:B------:R-:W0:Y:S01]  /*01c0*/  LDC.64 R28, c[0x0][0x390] ;  /* 0x0000e400ff1c7b82 */ /* 0x000e220000000a00 */
[----:B------:R-:W-:Y:S01]  /*01d0*/  FADD R14, R30, R14 ;  /* 0x0000000e1e0e7221 */ /* 0x000fe20000000000 */
[----:B------:R-:W-:Y:S01]  /*01e0*/  FADD R15, R31, R15 ;  /* 0x0000000f1f0f7221 */ /* 0x000fe20000000000 */
[----:B----4-:R-:W-:Y:S01]  /*01f0*/  FADD R20, R20, R24 ;  /* 0x0000001814147221 */ /* 0x010fe20000000000 */
[----:B------:R-:W-:Y:S01]  /*0200*/  FADD R21, R21, R25 ;  /* 0x0000001915157221 */ /* 0x000fe20000000000 */
[----:B------:R-:W-:Y:S01]  /*0210*/  FADD R22, R22, R26 ;  /* 0x0000001a16167221 */ /* 0x000fe20000000000 */
[----:B------:R-:W-:Y:S01]  /*0220*/  FADD R23, R23, R27 ;  /* 0x0000001b17177221 */ /* 0x000fe20000000000 */
[----:B0-----:R-:W-:-:S05]  /*0230*/  IMAD.WIDE R28, R0, 0x10, R28 ;  /* 0x00000010001c7825 */ /* 0x001fca00078e021c */
[----:B------:R-:W-:Y:S04]  /*0240*/  STG.E.128 desc[UR4][R28.64], R16 ;  /* 0x000000101c007986 */ /* 0x000fe8000c101d04 */
[----:B------:R-:W-:Y:S04]  /*0250*/  STG.E.128 desc[UR4][R28.64+0x10], R12 ;  /* 0x0000100c1c007986 */ /* 0x000fe8000c101d04 */
[----:B------:R-:W-:Y:S01]  /*0260*/  STG.E.128 desc[UR4][R28.64+0x20], R20 ;  /* 0x000020141c007986 */ /* 0x000fe2000c101d04 */
[----:B-----5:R-:W-:Y:S01]  /*0270*/  FADD R4, R4, R8 ;  /* 0x0000000804047221 */ /* 0x020fe20000000000 */
[----:B------:R-:W-:Y:S01]  /*0280*/  FADD R5, R5, R9 ;  /* 0x0000000905057221 */ /* 0x000fe20000000000 */
[----:B------:R-:W-:Y:S01]  /*0290*/  FADD R6, R6, R10 ;  /* 0x0000000a06067221 */ /* 0x000fe20000000000 */
[----:B------:R-:W-:-:S05]  /*02a0*/  FADD R7, R7, R11 ;  /* 0x0000000b07077221 */ /* 0x000fca0000000000 */
[----:B------:R-:W-:Y:S01]  /*02b0*/  STG.E.128 desc[UR4][R28.64+0x30], R4 ;  /* 0x000030041c007986 */ /* 0x000fe2000c101d04 */
[----:B------:R-:W-:Y:S05]  /*02c0*/  EXIT ;  /* 0x000000000000794d */ /* 0x000fea0003800000 */
.L_x_0:
[----:B------:R-:W-:-:S00]  /*02d0*/  BRA `(.L_x_0) ;  /* 0xfffffffc00fc7947 */ /* 0x000fc0000383ffff */
[----:B------:R-:W-:-:S00]  /*02e0*/  NOP ;  /* 0x0000000000007918 */ /* 0x000fc00000000000 */
        /* <DEDUP_REMOVED lines=9> */
.L_x_4:


//--------------------- .text._Z13add_coalescedPfS_S_i --------------------------
	.section	.text._Z13add_coalescedPfS_S_i,"ax",@progbits
	.align	128
        .global         _Z13add_coalescedPfS_S_i
        .type           _Z13add_coalescedPfS_S_i,@function
        .size           _Z13add_coalescedPfS_S_i,(.L_x_5 - _Z13add_coalescedPfS_S_i)
        .other          _Z13add_coalescedPfS_S_i,@"STO_CUDA_ENTRY STV_DEFAULT"
_Z13add_coalescedPfS_S_i:
.text._Z13add_coalescedPfS_S_i:
[----:B------:R-:W-:Y:S01]  /*0000*/  LDC R1, c[0x0][0x37c] ;  /* 0x0000df00ff017b82 */ /* 0x000fe20000000800 */
[----:B------:R-:W0:Y:S07]  /*0010*/  S2R R3, SR_TID.X ;  /* 0x0000000000037919 */ /* 0x000e2e0000002100 */
[----:B------:R-:W1:Y:S08]  /*0020*/  LDC R14, c[0x0][0x360] ;  /* 0x0000d800ff0e7b82 */ /* 0x000e700000000800 */
[----:B------:R-:W0:Y:S01]  /*0030*/  S2UR UR4, SR_CTAID.X ;  /* 0x00000000000479c3 */ /* 0x000e220000002500 */
[----:B-1----:R-:W-:-:S05]  /*0040*/  SHF.L.U32 R0, R14, 0x4, RZ ;  /* 0x000000040e007819 */ /* 0x002fca00000006ff */
[C---:B0-----:R-:W-:Y:S02]  /*0050*/  IMAD R2, R0.reuse, UR4, R3 ;  /* 0x0000000400027c24 */ /* 0x041fe4000f8e0203 */
[----:B------:R-:W-:-:S05]  /*0060*/  IMAD R15, R0, UR4, R0 ;  /* 0x00000004000f7c24 */ /* 0x000fca000f8e0200 */
[----:B------:R-:W-:-:S13]  /*0070*/  ISETP.GE.U32.AND P0, PT, R2, R15, PT ;  /* 0x0000000f0200720c */ /* 0x000fda0003f06070 */
[----:B------:R-:W-:Y:S05]  /*0080*/  @P0 EXIT ;  /* 0x000000000000094d */ /* 0x000fea0003800000 */
[----:B------:R-:W0:Y:S01]  /*0090*/  LDC.64 R20, c[0x0][0x358] ;  /* 0x0000d600ff147b82 */ /* 0x000e220000000a00 */
[----:B------:R-:W-:-:S07]  /*00a0*/  MOV R17, R2 ;  /* 0x0000000200117202 */ /* 0x000fce0000000f00 */
[----:B------:R-:W1:Y:S08]  /*00b0*/  LDC.64 R12, c[0x0][0x390] ;  /* 0x0000e400ff0c7b82 */ /* 0x000e700000000a00 */
[----:B------:R-:W2:Y:S08]  /*00c0*/  LDC.64 R8, c[0x0][0x380] ;  /* 0x0000e000ff087b82 */ /* 0x000eb00000000a00 */
[----:B------:R-:W3:Y:S02]  /*00d0*/  LDC.64 R10, c[0x0][0x388] ;  /* 0x0000e200ff0a7b82 */ /* 0x000ee40000000a00 */
.L_x_1:
[C---:B0-----:R-:W-:Y:S01]  /*00e0*/  R2UR UR4, R20.reuse ;  /* 0x00000000140472ca */ /* 0x041fe200000e0000 */
[----:B--2---:R-:W-:Y:S01]  /*00f0*/  IMAD.WIDE R2, R17, 0x4, R8 ;  /* 0x0000000411027825 */ /* 0x004fe200078e0208 */
[----:B------:R-:W-:Y:S02]  /*0100*/  R2UR UR5, R21 ;  /* 0x00000000150572ca */ /* 0x000fe400000e0000 */
[----:B------:R-:W-:Y:S01]  /*0110*/  R2UR UR6, R20 ;  /* 0x00000000140672ca */ /* 0x000fe200000e0000 */
[----:B---3--:R-:W-:Y:S01]  /*0120*/  IMAD.WIDE R4, R17, 0x4, R10 ;  /* 0x0000000411047825 */ /* 0x008fe200078e020a */
[----:B------:R-:W-:-:S09]  /*0130*/  R2UR UR7, R21 ;  /* 0x00000000150772ca */ /* 0x000fd200000e0000 */
[----:B------:R-:W2:Y:S04]  /*0140*/  LDG.E R2, desc[UR4][R2.64] ;  /* 0x0000000402027981 */ /* 0x000ea8000c1e1900 */
[----:B------:R-:W2:Y:S01]  /*0150*/  LDG.E R5, desc[UR6][R4.64] ;  /* 0x0000000604057981 */ /* 0x000ea2000c1e1900 */
[----:B-1--4-:R-:W-:Y:S01]  /*0160*/  IMAD.WIDE R6, R17, 0x4, R12 ;  /* 0x0000000411067825 */ /* 0x012fe200078e020c */
[----:B------:R-:W-:-:S04]  /*0170*/  IADD3 R17, PT, PT, R14, R17, RZ ;  /* 0x000000110e117210 */ /* 0x000fc80007ffe0ff */
[----:B------:R-:W-:Y:S01]  /*0180*/  ISETP.GE.U32.AND P0, PT, R17, R15, PT ;  /* 0x0000000f1100720c */ /* 0x000fe20003f06070 */
[----:B--2---:R-:W-:-:S05]  /*0190*/  FADD R19, R2, R5 ;  /* 0x0000000502137221 */ /* 0x004fca0000000000 */
[----:B------:R4:W-:Y:S07]  /*01a0*/  STG.E desc[UR4][R6.64], R19 ;  /* 0x0000001306007986 */ /* 0x0009ee000c101904 */
[----:B------:R-:W-:Y:S05]  /*01b0*/  @!P0 BRA `(.L_x_1) ;  /* 0xfffffffc00c88947 */ /* 0x000fea000383ffff */
[----:B------:R-:W-:Y:S05]  /*01c0*/  EXIT ;  /* 0x000000000000794d */ /* 0x000fea0003800000 */
.L_x_2:
        /* <DEDUP_REMOVED lines=11> */
.L_x_5:


//--------------------- .text._Z3addPfS_S_i       --------------------------
	.section	.text._Z3addPfS_S_i,"ax",@progbits
	.align	128
        .global         _Z3addPfS_S_i
        .type           _Z3addPfS_S_i,@function
        .size           _Z3addPfS_S_i,(.L_x_6 - _Z3addPfS_S_i)
        .other          _Z3addPfS_S_i,@"STO_CUDA_ENTRY STV_DEFAULT"
_Z3addPfS_S_i:
.text._Z3addPfS_S_i:
        /* <DEDUP_REMOVED lines=11> */
[----:B------:R-:W2:Y:S08]  /*00b0*/  LDC.64 R4, c[0x0][0x388] ;  /* 0x0000e200ff047b82 */ /* 0x000eb00000000a00 */
[----:B------:R-:W3:Y:S01]  /*00c0*/  LDC.64 R6, c[0x0][0x390] ;  /* 0x0000e400ff067b82 */ /* 0x000ee20000000a00 */
[----:B0-----:R-:W-:-:S05]  /*00d0*/  IMAD.WIDE R2, R9, 0x4, R2 ;  /* 0x0000000409027825 */ /* 0x001fca00078e0202 */
[----:B-1----:R-:W4:Y:S01]  /*00e0*/  LDG.E R0, desc[UR4][R2.64] ;  /* 0x0000000402007981 */ /* 0x002f22000c1e1900 */
[----:B--2---:R-:W-:-:S05]  /*00f0*/  IMAD.WIDE R4, R9, 0x4, R4 ;  /* 0x0000000409047825 */ /* 0x004fca00078e0204 */
[----:B------:R-:W4:Y:S01]  /*0100*/  LDG.E R11, desc[UR4][R4.64] ;  /* 0x00000004040b7981 */ /* 0x000f22000c1e1900 */
[----:B---3--:R-:W-:-:S04]  /*0110*/  IMAD.WIDE R6, R9, 0x4, R6 ;  /* 0x0000000409067825 */ /* 0x008fc800078e0206 */
[----:B----4-:R-:W-:-:S05]  /*0120*/  FADD R11, R0, R11 ;  /* 0x0000000b000b7221 */ /* 0x010fca0000000000 */
[----:B------:R0:W-:Y:S04]  /*0130*/  STG.E desc[UR4][R6.64], R11 ;  /* 0x0000000b06007986 */ /* 0x0001e8000c101904 */
[----:B------:R-:W2:Y:S04]  /*0140*/  LDG.E R0, desc[UR4][R2.64+0x4] ;  /* 0x0000040402007981 */ /* 0x000ea8000c1e1900 */
[----:B------:R-:W2:Y:S02]  /*0150*/  LDG.E R9, desc[UR4][R4.64+0x4] ;  /* 0x0000040404097981 */ /* 0x000ea4000c1e1900 */
[----:B--2---:R-:W-:-:S05]  /*0160*/  FADD R9, R0, R9 ;  /* 0x0000000900097221 */ /* 0x004fca0000000000 */
[----:B------:R1:W-:Y:S04]  /*0170*/  STG.E desc[UR4][R6.64+0x4], R9 ;  /* 0x0000040906007986 */ /* 0x0003e8000c101904 */
[----:B------:R-:W2:Y:S04]  /*0180*/  LDG.E R0, desc[UR4][R2.64+0x8] ;  /* 0x0000080402007981 */ /* 0x000ea8000c1e1900 */
[----:B------:R-:W2:Y:S02]  /*0190*/  LDG.E R13, desc[UR4][R4.64+0x8] ;  /* 0x00000804040d7981 */ /* 0x000ea4000c1e1900 */
[----:B--2---:R-:W-:-:S05]  /*01a0*/  FADD R13, R0, R13 ;  /* 0x0000000d000d7221 */ /* 0x004fca0000000000 */
[----:B------:R2:W-:Y:S04]  /*01b0*/  STG.E desc[UR4][R6.64+0x8], R13 ;  /* 0x0000080d06007986 */ /* 0x0005e8000c101904 */
[----:B------:R-:W3:Y:S04]  /*01c0*/  LDG.E R0, desc[UR4][R2.64+0xc] ;  /* 0x00000c0402007981 */ /* 0x000ee8000c1e1900 */
[----:B------:R-:W3:Y:S02]  /*01d0*/  LDG.E R15, desc[UR4][R4.64+0xc] ;  /* 0x00000c04040f7981 */ /* 0x000ee4000c1e1900 */
[----:B---3--:R-:W-:-:S05]  /*01e0*/  FADD R15, R0, R15 ;  /* 0x0000000f000f7221 */ /* 0x008fca0000000000 */
[----:B------:R3:W-:Y:S04]  /*01f0*/  STG.E desc[UR4][R6.64+0xc], R15 ;  /* 0x00000c0f06007986 */ /* 0x0007e8000c101904 */
[----:B------:R-:W4:Y:S04]  /*0200*/  LDG.E R0, desc[UR4][R2.64+0x10] ;  /* 0x0000100402007981 */ /* 0x000f28000c1e1900 */
[----:B0-----:R-:W4:Y:S02]  /*0210*/  LDG.E R11, desc[UR4][R4.64+0x10] ;  /* 0x00001004040b7981 */ /* 0x001f24000c1e1900 */
[----:B----4-:R-:W-:-:S05]  /*0220*/  FADD R11, R0, R11 ;  /* 0x0000000b000b7221 */ /* 0x010fca0000000000 */
[----:B------:R0:W-:Y:S04]  /*0230*/  STG.E desc[UR4][R6.64+0x10], R11 ;  /* 0x0000100b06007986 */ /* 0x0001e8000c101904 */
[----:B------:R-:W4:Y:S04]  /*0240*/  LDG.E R0, desc[UR4][R2.64+0x14] ;  /* 0x0000140402007981 */ /* 0x000f28000c1e1900 */
[----:B-1----:R-:W4:Y:S02]  /*0250*/  LDG.E R9, desc[UR4][R4.64+0x14] ;  /* 0x0000140404097981 */ /* 0x002f24000c1e1900 */
[----:B----4-:R-:W-:-:S05]  /*0260*/  FADD R9, R0, R9 ;  /* 0x0000000900097221 */ /* 0x010fca0000000000 */
[----:B------:R1:W-:Y:S04]  /*0270*/  STG.E desc[UR4][R6.64+0x14], R9 ;  /* 0x0000140906007986 */ /* 0x0003e8000c101904 */
[----:B------:R-:W4:Y:S04]  /*0280*/  LDG.E R0, desc[UR4][R2.64+0x18] ;  /* 0x0000180402007981 */ /* 0x000f28000c1e1900 */
[----:B--2---:R-:W4:Y:S02]  /*0290*/  LDG.E R13, desc[UR4][R4.64+0x18] ;  /* 0x00001804040d7981 */ /* 0x004f24000c1e1900 */
[----:B----4-:R-:W-:-:S05]  /*02a0*/  FADD R13, R0, R13 ;  /* 0x0000000d000d7221 */ /* 0x010fca0000000000 */
[----:B------:R2:W-:Y:S04]  /*02b0*/  STG.E desc[UR4][R6.64+0x18], R13 ;  /* 0x0000180d06007986 */ /* 0x0005e8000c101904 */
[----:B------:R-:W4:Y:S04]  /*02c0*/  LDG.E R0, desc[UR4][R2.64+0x1c] ;  /* 0x00001c0402007981 */ /* 0x000f28000c1e1900 */
[----:B---3--:R-:W4:Y:S02]  /*02d0*/  LDG.E R15, desc[UR4][R4.64+0x1c] ;  /* 0x00001c04040f7981 */ /* 0x008f24000c1e1900 */
[----:B----4-:R-:W-:-:S05]  /*02e0*/  FADD R15, R0, R15 ;  /* 0x0000000f000f7221 */ /* 0x010fca0000000000 */
        /* <DEDUP_REMOVED lines=20> */
[----:B------:R-:W-:Y:S04]  /*0430*/  STG.E desc[UR4][R6.64+0x30], R11 ;  /* 0x0000300b06007986 */ /* 0x000fe8000c101904 */
[----:B------:R-:W4:Y:S04]  /*0440*/  LDG.E R0, desc[UR4][R2.64+0x34] ;  /* 0x0000340402007981 */ /* 0x000f28000c1e1900 */
[----:B-1----:R-:W4:Y:S02]  /*0450*/  LDG.E R9, desc[UR4][R4.64+0x34] ;  /* 0x0000340404097981 */ /* 0x002f24000c1e1900 */
[----:B----4-:R-:W-:-:S05]  /*0460*/  FADD R9, R0, R9 ;  /* 0x0000000900097221 */ /* 0x010fca0000000000 */
[----:B------:R-:W-:Y:S04]  /*0470*/  STG.E desc[UR4][R6.64+0x34], R9 ;  /* 0x0000340906007986 */ /* 0x000fe8000c101904 */
[----:B------:R-:W4:Y:S04]  /*0480*/  LDG.E R0, desc[UR4][R2.64+0x38] ;  /* 0x0000380402007981 */ /* 0x000f28000c1e1900 */
[----:B--2---:R-:W4:Y:S02]  /*0490*/  LDG.E R13, desc[UR4][R4.64+0x38] ;  /* 0x00003804040d7981 */ /* 0x004f24000c1e1900 */
[----:B----4-:R-:W-:-:S05]  /*04a0*/  FADD R13, R0, R13 ;  /* 0x0000000d000d7221 */ /* 0x010fca0000000000 */
[----:B------:R-:W-:Y:S04]  /*04b0*/  STG.E desc[UR4][R6.64+0x38], R13 ;  /* 0x0000380d06007986 */ /* 0x000fe8000c101904 */
[----:B------:R-:W2:Y:S04]  /*04c0*/  LDG.E R0, desc[UR4][R2.64+0x3c] ;  /* 0x00003c0402007981 */ /* 0x000ea8000c1e1900 */
[----:B---3--:R-:W2:Y:S02]  /*04d0*/  LDG.E R15, desc[UR4][R4.64+0x3c] ;  /* 0x00003c04040f7981 */ /* 0x008ea4000c1e1900 */
[----:B--2---:R-:W-:-:S05]  /*04e0*/  FADD R15, R0, R15 ;  /* 0x0000000f000f7221 */ /* 0x004fca0000000000 */
[----:B------:R-:W-:Y:S01]  /*04f0*/  STG.E desc[UR4][R6.64+0x3c], R15 ;  /* 0x00003c0f06007986 */ /* 0x000fe2000c101904 */
[----:B------:R-:W-:Y:S05]  /*0500*/  EXIT ;  /* 0x000000000000794d */ /* 0x000fea0003800000 */
.L_x_3:
        /* <DEDUP_REMOVED lines=15> */
.L_x_6:


//--------------------- .nv.shared.reserved.0     --------------------------
	.section	.nv.shared.reserved.0,"aw",@nobits
	.weak		__nv_reservedSMEM_offset_0_alias
	.size		__nv_reservedSMEM_offset_0_alias, 0, 64
	.other		__nv_reservedSMEM_offset_0_alias,@"STO_CUDA_RESERVED_SHARED STV_DEFAULT"
__nv_reservedSMEM_offset_0_alias:
	.zero		0
	.zero		64


//--------------------- .nv.constant0._Z10add_vectorPfS_S_i --------------------------
	.section	.nv.constant0._Z10add_vectorPfS_S_i,"a",@progbits
	.sectionflags	@""
	.align	4
.nv.constant0._Z10add_vectorPfS_S_i:
	.zero		924


//--------------------- .nv.constant0._Z13add_coalescedPfS_S_i --------------------------
	.section	.nv.constant0._Z13add_coalescedPfS_S_i,"a",@progbits
	.sectionflags	@""
	.align	4
.nv.constant0._Z13add_coalescedPfS_S_i:
	.zero		924


//--------------------- .nv.constant0._Z3addPfS_S_i --------------------------
	.section	.nv.constant0._Z3addPfS_S_i,"a",@progbits
	.sectionflags	@""
	.align	4
.nv.constant0._Z3addPfS_S_i:
	.zero		924


//--------------------- SYMBOLS --------------------------

	.type		.nv.reservedSmem.offset0,@object
	.size		.nv.reservedSmem.offset0,0x4
